//
// Generated by NVIDIA NVVM Compiler
//
// Compiler Build ID: CL-36424714
// Cuda compilation tools, release 13.0, V13.0.88
// Based on NVVM 20.0.0
//

.version 9.0
.target sm_100
.address_size 64

	// .globl	_Z16colorToGrayscalePhS_ii

.visible .entry _Z16colorToGrayscalePhS_ii(
	.param .u64 .ptr .align 1 _Z16colorToGrayscalePhS_ii_param_0,
	.param .u64 .ptr .align 1 _Z16colorToGrayscalePhS_ii_param_1,
	.param .u32 _Z16colorToGrayscalePhS_ii_param_2,
	.param .u32 _Z16colorToGrayscalePhS_ii_param_3
)
{
	.reg .pred 	%p<4>;
	.reg .b16 	%rs<4>;
	.reg .b32 	%r<16>;
	.reg .b64 	%rd<9>;
	.reg .b64 	%fd<7>;

	ld.param.u64 	%rd1, [_Z16colorToGrayscalePhS_ii_param_0];
	ld.param.u64 	%rd2, [_Z16colorToGrayscalePhS_ii_param_1];
	ld.param.u32 	%r4, [_Z16colorToGrayscalePhS_ii_param_2];
	ld.param.u32 	%r3, [_Z16colorToGrayscalePhS_ii_param_3];
	mov.u32 	%r6, %ntid.x;
	mov.u32 	%r7, %ctaid.x;
	mov.u32 	%r8, %tid.x;
	mad.lo.s32 	%r1, %r6, %r7, %r8;
	mov.u32 	%r9, %ntid.y;
	mov.u32 	%r10, %ctaid.y;
	mov.u32 	%r11, %tid.y;
	mad.lo.s32 	%r12, %r9, %r10, %r11;
	setp.ge.s32 	%p1, %r1, %r3;
	setp.ge.s32 	%p2, %r12, %r4;
	or.pred  	%p3, %p1, %p2;
	@%p3 bra 	$L__BB0_2;
	cvta.to.global.u64 	%rd3, %rd1;
	cvta.to.global.u64 	%rd4, %rd2;
	mad.lo.s32 	%r13, %r3, %r12, %r1;
	mul.lo.s32 	%r14, %r13, 3;
	cvt.s64.s32 	%rd5, %r14;
	add.s64 	%rd6, %rd3, %rd5;
	ld.global.u8 	%rs1, [%rd6];
	ld.global.u8 	%rs2, [%rd6+1];
	ld.global.u8 	%rs3, [%rd6+2];
	cvt.rn.f64.u16 	%fd1, %rs1;
	cvt.rn.f64.u16 	%fd2, %rs2;
	mul.f64 	%fd3, %fd2, 0d3FE6B851EB851EB8;
	fma.rn.f64 	%fd4, %fd1, 0d3FCAE147AE147AE1, %fd3;
	cvt.rn.f64.u16 	%fd5, %rs3;
	fma.rn.f64 	%fd6, %fd5, 0d3FB1EB851EB851EC, %fd4;
	cvt.rzi.u32.f64 	%r15, %fd6;
	cvt.s64.s32 	%rd7, %r13;
	add.s64 	%rd8, %rd4, %rd7;
	st.global.u8 	[%rd8], %r15;
$L__BB0_2:
	ret;

}
	// .globl	_Z9blurImagePhiii
.visible .entry _Z9blurImagePhiii(
	.param .u64 .ptr .align 1 _Z9blurImagePhiii_param_0,
	.param .u32 _Z9blurImagePhiii_param_1,
	.param .u32 _Z9blurImagePhiii_param_2,
	.param .u32 _Z9blurImagePhiii_param_3
)
{
	.reg .pred 	%p<83>;
	.reg .b16 	%rs<5>;
	.reg .b32 	%r<201>;
	.reg .b64 	%rd<13>;

	ld.param.u64 	%rd5, [_Z9blurImagePhiii_param_0];
	ld.param.u32 	%r104, [_Z9blurImagePhiii_param_1];
	ld.param.u32 	%r105, [_Z9blurImagePhiii_param_2];
	ld.param.u32 	%r106, [_Z9blurImagePhiii_param_3];
	cvta.to.global.u64 	%rd1, %rd5;
	mov.u32 	%r107, %ntid.x;
	mov.u32 	%r108, %ctaid.x;
	mov.u32 	%r109, %tid.x;
	mad.lo.s32 	%r1, %r107, %r108, %r109;
	mov.u32 	%r110, %ntid.y;
	mov.u32 	%r111, %ctaid.y;
	mov.u32 	%r112, %tid.y;
	mad.lo.s32 	%r2, %r110, %r111, %r112;
	sub.s32 	%r154, %r2, %r106;
	add.s32 	%r4, %r106, %r2;
	setp.gt.s32 	%p1, %r154, %r4;
	@%p1 bra 	$L__BB1_42;
	sub.s32 	%r5, %r1, %r106;
	add.s32 	%r6, %r106, %r1;
	shl.b32 	%r7, %r106, 1;
	and.b32  	%r8, %r7, 6;
	and.b32  	%r9, %r106, 1;
	and.b32  	%r114, %r7, -8;
	neg.s32 	%r10, %r114;
	mov.b32 	%r163, 0;
	mov.u32 	%r162, %r163;
$L__BB1_2:
	mov.u32 	%r11, %r154;
	setp.gt.s32 	%p2, %r5, %r6;
	@%p2 bra 	$L__BB1_40;
	setp.lt.u32 	%p3, %r7, 7;
	mul.lo.s32 	%r14, %r11, %r105;
	mov.u32 	%r189, %r5;
	@%p3 bra 	$L__BB1_22;
	add.s32 	%r158, %r5, %r14;
	mov.u32 	%r157, %r10;
	mov.u32 	%r159, %r5;
$L__BB1_5:
	.pragma "nounroll";
	setp.ge.s32 	%p4, %r11, %r104;
	or.b32  	%r115, %r159, %r11;
	setp.lt.s32 	%p5, %r115, 0;
	setp.ge.s32 	%p6, %r159, %r105;
	or.pred  	%p7, %p6, %p4;
	cvt.s64.s32 	%rd6, %r158;
	add.s64 	%rd2, %rd1, %rd6;
	or.pred  	%p8, %p7, %p5;
	@%p8 bra 	$L__BB1_7;
	ld.global.u8 	%r116, [%rd2];
	add.s32 	%r163, %r163, %r116;
	add.s32 	%r162, %r162, 1;
$L__BB1_7:
	setp.ge.s32 	%p9, %r11, %r104;
	add.s32 	%r25, %r159, 1;
	or.b32  	%r117, %r25, %r11;
	setp.lt.s32 	%p10, %r117, 0;
	setp.ge.s32 	%p11, %r25, %r105;
	or.pred  	%p12, %p11, %p9;
	or.pred  	%p13, %p12, %p10;
	@%p13 bra 	$L__BB1_9;
	ld.global.u8 	%r118, [%rd2+1];
	add.s32 	%r163, %r163, %r118;
	add.s32 	%r162, %r162, 1;
$L__BB1_9:
	setp.ge.s32 	%p14, %r11, %r104;
	add.s32 	%r30, %r25, 1;
	or.b32  	%r119, %r30, %r11;
	setp.lt.s32 	%p15, %r119, 0;
	setp.ge.s32 	%p16, %r30, %r105;
	or.pred  	%p17, %p16, %p14;
	or.pred  	%p18, %p17, %p15;
	@%p18 bra 	$L__BB1_11;
	ld.global.u8 	%r120, [%rd2+2];
	add.s32 	%r163, %r163, %r120;
	add.s32 	%r162, %r162, 1;
$L__BB1_11:
	setp.ge.s32 	%p19, %r11, %r104;
	add.s32 	%r35, %r30, 1;
	or.b32  	%r121, %r35, %r11;
	setp.lt.s32 	%p20, %r121, 0;
	setp.ge.s32 	%p21, %r35, %r105;
	or.pred  	%p22, %p21, %p19;
	or.pred  	%p23, %p22, %p20;
	@%p23 bra 	$L__BB1_13;
	ld.global.u8 	%r122, [%rd2+3];
	add.s32 	%r163, %r163, %r122;
	add.s32 	%r162, %r162, 1;
$L__BB1_13:
	setp.ge.s32 	%p24, %r11, %r104;
	add.s32 	%r40, %r35, 1;
	or.b32  	%r123, %r40, %r11;
	setp.lt.s32 	%p25, %r123, 0;
	setp.ge.s32 	%p26, %r40, %r105;
	or.pred  	%p27, %p26, %p24;
	or.pred  	%p28, %p27, %p25;
	@%p28 bra 	$L__BB1_15;
	ld.global.u8 	%r124, [%rd2+4];
	add.s32 	%r163, %r163, %r124;
	add.s32 	%r162, %r162, 1;
$L__BB1_15:
	setp.ge.s32 	%p29, %r11, %r104;
	add.s32 	%r45, %r40, 1;
	or.b32  	%r125, %r45, %r11;
	setp.lt.s32 	%p30, %r125, 0;
	setp.ge.s32 	%p31, %r45, %r105;
	or.pred  	%p32, %p31, %p29;
	or.pred  	%p33, %p32, %p30;
	@%p33 bra 	$L__BB1_17;
	ld.global.u8 	%r126, [%rd2+5];
	add.s32 	%r163, %r163, %r126;
	add.s32 	%r162, %r162, 1;
$L__BB1_17:
	setp.ge.s32 	%p34, %r11, %r104;
	add.s32 	%r50, %r45, 1;
	or.b32  	%r127, %r50, %r11;
	setp.lt.s32 	%p35, %r127, 0;
	setp.ge.s32 	%p36, %r50, %r105;
	or.pred  	%p37, %p36, %p34;
	or.pred  	%p38, %p37, %p35;
	@%p38 bra 	$L__BB1_19;
	ld.global.u8 	%r128, [%rd2+6];
	add.s32 	%r163, %r163, %r128;
	add.s32 	%r162, %r162, 1;
$L__BB1_19:
	setp.ge.s32 	%p39, %r11, %r104;
	add.s32 	%r55, %r50, 1;
	or.b32  	%r129, %r55, %r11;
	setp.lt.s32 	%p40, %r129, 0;
	setp.ge.s32 	%p41, %r55, %r105;
	or.pred  	%p42, %p41, %p39;
	or.pred  	%p43, %p42, %p40;
	@%p43 bra 	$L__BB1_21;
	ld.global.u8 	%r130, [%rd2+7];
	add.s32 	%r163, %r163, %r130;
	add.s32 	%r162, %r162, 1;
$L__BB1_21:
	add.s32 	%r189, %r159, 8;
	add.s32 	%r158, %r158, 8;
	add.s32 	%r157, %r157, 8;
	setp.ne.s32 	%p44, %r157, 0;
	add.s32 	%r159, %r55, 1;
	@%p44 bra 	$L__BB1_5;
$L__BB1_22:
	setp.lt.u32 	%p45, %r8, 3;
	@%p45 bra 	$L__BB1_32;
	setp.ge.s32 	%p46, %r11, %r104;
	or.b32  	%r131, %r189, %r11;
	setp.lt.s32 	%p47, %r131, 0;
	setp.ge.s32 	%p48, %r189, %r105;
	or.pred  	%p49, %p48, %p46;
	add.s32 	%r132, %r189, %r14;
	cvt.s64.s32 	%rd7, %r132;
	add.s64 	%rd3, %rd1, %rd7;
	or.pred  	%p50, %p49, %p47;
	@%p50 bra 	$L__BB1_25;
	ld.global.u8 	%r133, [%rd3];
	add.s32 	%r163, %r163, %r133;
	add.s32 	%r162, %r162, 1;
$L__BB1_25:
	setp.ge.s32 	%p51, %r11, %r104;
	add.s32 	%r134, %r189, 1;
	or.b32  	%r135, %r134, %r11;
	setp.lt.s32 	%p52, %r135, 0;
	setp.ge.s32 	%p53, %r134, %r105;
	or.pred  	%p54, %p53, %p51;
	or.pred  	%p55, %p54, %p52;
	@%p55 bra 	$L__BB1_27;
	ld.global.u8 	%r136, [%rd3+1];
	add.s32 	%r163, %r163, %r136;
	add.s32 	%r162, %r162, 1;
$L__BB1_27:
	setp.ge.s32 	%p56, %r11, %r104;
	add.s32 	%r137, %r189, 2;
	or.b32  	%r138, %r137, %r11;
	setp.lt.s32 	%p57, %r138, 0;
	setp.ge.s32 	%p58, %r137, %r105;
	or.pred  	%p59, %p58, %p56;
	or.pred  	%p60, %p59, %p57;
	@%p60 bra 	$L__BB1_29;
	ld.global.u8 	%r139, [%rd3+2];
	add.s32 	%r163, %r163, %r139;
	add.s32 	%r162, %r162, 1;
$L__BB1_29:
	setp.ge.s32 	%p61, %r11, %r104;
	add.s32 	%r140, %r189, 3;
	or.b32  	%r141, %r140, %r11;
	setp.lt.s32 	%p62, %r141, 0;
	setp.ge.s32 	%p63, %r140, %r105;
	or.pred  	%p64, %p63, %p61;
	or.pred  	%p65, %p64, %p62;
	@%p65 bra 	$L__BB1_31;
	ld.global.u8 	%r142, [%rd3+3];
	add.s32 	%r163, %r163, %r142;
	add.s32 	%r162, %r162, 1;
$L__BB1_31:
	add.s32 	%r189, %r189, 4;
$L__BB1_32:
	setp.eq.s32 	%p66, %r9, 0;
	@%p66 bra 	$L__BB1_38;
	setp.ge.s32 	%p67, %r11, %r104;
	or.b32  	%r143, %r189, %r11;
	setp.lt.s32 	%p68, %r143, 0;
	setp.ge.s32 	%p69, %r189, %r105;
	or.pred  	%p70, %p69, %p67;
	add.s32 	%r144, %r189, %r14;
	cvt.s64.s32 	%rd8, %r144;
	add.s64 	%rd4, %rd1, %rd8;
	or.pred  	%p71, %p70, %p68;
	@%p71 bra 	$L__BB1_35;
	ld.global.u8 	%r145, [%rd4];
	add.s32 	%r163, %r163, %r145;
	add.s32 	%r162, %r162, 1;
$L__BB1_35:
	setp.ge.s32 	%p72, %r11, %r104;
	add.s32 	%r146, %r189, 1;
	or.b32  	%r147, %r146, %r11;
	setp.lt.s32 	%p73, %r147, 0;
	setp.ge.s32 	%p74, %r146, %r105;
	or.pred  	%p75, %p74, %p72;
	or.pred  	%p76, %p75, %p73;
	@%p76 bra 	$L__BB1_37;
	ld.global.u8 	%r148, [%rd4+1];
	add.s32 	%r163, %r163, %r148;
	add.s32 	%r162, %r162, 1;
$L__BB1_37:
	add.s32 	%r189, %r189, 2;
$L__BB1_38:
	setp.ge.s32 	%p77, %r11, %r104;
	or.b32  	%r149, %r189, %r11;
	setp.lt.s32 	%p78, %r149, 0;
	setp.ge.s32 	%p79, %r189, %r105;
	or.pred  	%p80, %p79, %p77;
	or.pred  	%p81, %p80, %p78;
	@%p81 bra 	$L__BB1_40;
	add.s32 	%r150, %r189, %r14;
	cvt.s64.s32 	%rd9, %r150;
	add.s64 	%rd10, %rd1, %rd9;
	ld.global.u8 	%r151, [%rd10];
	add.s32 	%r163, %r163, %r151;
	add.s32 	%r162, %r162, 1;
$L__BB1_40:
	add.s32 	%r154, %r11, 1;
	setp.ne.s32 	%p82, %r11, %r4;
	@%p82 bra 	$L__BB1_2;
	div.s32 	%r152, %r163, %r162;
	cvt.u16.u32 	%rs4, %r152;
$L__BB1_42:
	mad.lo.s32 	%r153, %r105, %r2, %r1;
	cvt.s64.s32 	%rd11, %r153;
	add.s64 	%rd12, %rd1, %rd11;
	st.global.u8 	[%rd12], %rs4;
	ret;

}


// ===== COMPILED SASS (sm_100) =====

	.target	sm_100

	.elftype	@"ET_EXEC"


//--------------------- .note.nv.tkinfo           --------------------------
	.section	.note.nv.tkinfo,"",@"SHT_NOTE"
	.sectionflags	@"SHF_NOTE_NV_TKINFO"
	.tkinfo
        /*0018*/ 	.word	0x00000002
        /*0030*/ 	.string	""
        /*0030*/ 	.string	"ptxas"
        /*0030*/ 	.string	"Cuda compilation tools, release 13.0, V13.0.88"
        /*0030*/ 	.string	"Build cuda_13.0.r13.0/compiler.36424714_0"
        /*0030*/ 	.string	"-arch sm_100 -m 64 "



//--------------------- .note.nv.cuinfo           --------------------------
	.section	.note.nv.cuinfo,"",@"SHT_NOTE"
	.sectionflags	@"SHF_NOTE_NV_CUINFO"
        /*0018*/ 	.short	0x0002
        /*001a*/ 	.short	0x0064
        /*001c*/ 	.short	0x0082
	.zero		2


//--------------------- .nv.info                  --------------------------
	.section	.nv.info,"",@"SHT_CUDA_INFO"
	.align	4


	//----- nvinfo : EIATTR_REGCOUNT
	.align		4
        /*0000*/ 	.byte	0x04, 0x2f
        /*0002*/ 	.short	(.L_1 - .L_0)
	.align		4
.L_0:
        /*0004*/ 	.word	index@(_Z16colorToGrayscalePhS_ii)
        /*0008*/ 	.word	0x0000000e


	//----- nvinfo : EIATTR_FRAME_SIZE
	.align		4
.L_1:
        /*000c*/ 	.byte	0x04, 0x11
        /*000e*/ 	.short	(.L_3 - .L_2)
	.align		4
.L_2:
        /*0010*/ 	.word	index@(_Z16colorToGrayscalePhS_ii)
        /*0014*/ 	.word	0x00000000


	//----- nvinfo : EIATTR_REGCOUNT
	.align		4
.L_3:
        /*0018*/ 	.byte	0x04, 0x2f
        /*001a*/ 	.short	(.L_5 - .L_4)
	.align		4
.L_4:
        /*001c*/ 	.word	index@(_Z9blurImagePhiii)
        /*0020*/ 	.word	0x00000017


	//----- nvinfo : EIATTR_FRAME_SIZE
	.align		4
.L_5:
        /*0024*/ 	.byte	0x04, 0x11
        /*0026*/ 	.short	(.L_7 - .L_6)
	.align		4
.L_6:
        /*0028*/ 	.word	index@(_Z9blurImagePhiii)
        /*002c*/ 	.word	0x00000000


	//----- nvinfo : EIATTR_MIN_STACK_SIZE
	.align		4
.L_7:
        /*0030*/ 	.byte	0x04, 0x12
        /*0032*/ 	.short	(.L_9 - .L_8)
	.align		4
.L_8:
        /*0034*/ 	.word	index@(_Z9blurImagePhiii)
        /*0038*/ 	.word	0x00000000


	//----- nvinfo : EIATTR_MIN_STACK_SIZE
	.align		4
.L_9:
        /*003c*/ 	.byte	0x04, 0x12
        /*003e*/ 	.short	(.L_11 - .L_10)
	.align		4
.L_10:
        /*0040*/ 	.word	index@(_Z16colorToGrayscalePhS_ii)
        /*0044*/ 	.word	0x00000000
.L_11:


//--------------------- .nv.compat                --------------------------
	.section	.nv.compat,"",@"SHT_CUDA_COMPAT_INFO"
	.align	4
        /*0000*/ 	.byte	0x02, 0x09, 0x00, 0x00, 0x02, 0x02, 0x01, 0x00, 0x02, 0x05, 0x05, 0x00, 0x03, 0x07, 0x01, 0x01
        /*0010*/ 	.byte	0x02, 0x03, 0x00, 0x00, 0x02, 0x06, 0x01, 0x00, 0x04, 0x0b, 0x08, 0x00, 0x01, 0x00, 0x00, 0x00
        /*0020*/ 	.byte	0x00, 0x00, 0x00, 0x00


//--------------------- .nv.info._Z9blurImagePhiii --------------------------
	.section	.nv.info._Z9blurImagePhiii,"",@"SHT_CUDA_INFO"
	.sectionflags	@""
	.align	4


	//----- nvinfo : EIATTR_CUDA_API_VERSION
	.align		4
        /*0000*/ 	.byte	0x04, 0x37
        /*0002*/ 	.short	(.L_13 - .L_12)
.L_12:
        /*0004*/ 	.word	0x00000082


	//----- nvinfo : EIATTR_KPARAM_INFO
	.align		4
.L_13:
        /*0008*/ 	.byte	0x04, 0x17
        /*000a*/ 	.short	(.L_15 - .L_14)
.L_14:
        /*000c*/ 	.word	0x00000000
        /*0010*/ 	.short	0x0003
        /*0012*/ 	.short	0x0010
        /*0014*/ 	.byte	0x00, 0xf0, 0x11, 0x00


	//----- nvinfo : EIATTR_KPARAM_INFO
	.align		4
.L_15:
        /*0018*/ 	.byte	0x04, 0x17
        /*001a*/ 	.short	(.L_17 - .L_16)
.L_16:
        /*001c*/ 	.word	0x00000000
        /*0020*/ 	.short	0x0002
        /*0022*/ 	.short	0x000c
        /*0024*/ 	.byte	0x00, 0xf0, 0x11, 0x00


	//----- nvinfo : EIATTR_KPARAM_INFO
	.align		4
.L_17:
        /*0028*/ 	.byte	0x04, 0x17
        /*002a*/ 	.short	(.L_19 - .L_18)
.L_18:
        /*002c*/ 	.word	0x00000000
        /*0030*/ 	.short	0x0001
        /*0032*/ 	.short	0x0008
        /*0034*/ 	.byte	0x00, 0xf0, 0x11, 0x00


	//----- nvinfo : EIATTR_KPARAM_INFO
	.align		4
.L_19:
        /*0038*/ 	.byte	0x04, 0x17
        /*003a*/ 	.short	(.L_21 - .L_20)
.L_20:
        /*003c*/ 	.word	0x00000000
        /*0040*/ 	.short	0x0000
        /*0042*/ 	.short	0x0000
        /*0044*/ 	.byte	0x00, 0xf5, 0x21, 0x00


	//----- nvinfo : EIATTR_SPARSE_MMA_MASK
	.align		4
.L_21:
        /*0048*/ 	.byte	0x03, 0x50
        /*004a*/ 	.short	0x0000


	//----- nvinfo : EIATTR_MAXREG_COUNT
	.align		4
        /*004c*/ 	.byte	0x03, 0x1b
        /*004e*/ 	.short	0x00ff


	//----- nvinfo : EIATTR_MERCURY_ISA_VERSION
	.align		4
        /*0050*/ 	.byte	0x03, 0x5f
        /*0052*/ 	.short	0x0101


	//----- nvinfo : EIATTR_VRC_CTA_INIT_COUNT
	.align		4
        /*0054*/ 	.byte	0x02, 0x4a
	.zero		1
	.zero		1


	//----- nvinfo : EIATTR_EXIT_INSTR_OFFSETS
	.align		4
        /*0058*/ 	.byte	0x04, 0x1c
        /*005a*/ 	.short	(.L_23 - .L_22)


	//   ....[0]....
.L_22:
        /*005c*/ 	.word	0x00000d20


	//----- nvinfo : EIATTR_CRS_STACK_SIZE
	.align		4
.L_23:
        /*0060*/ 	.byte	0x04, 0x1e
        /*0062*/ 	.short	(.L_25 - .L_24)
.L_24:
        /*0064*/ 	.word	0x00000000


	//----- nvinfo : EIATTR_CBANK_PARAM_SIZE
	.align		4
.L_25:
        /*0068*/ 	.byte	0x03, 0x19
        /*006a*/ 	.short	0x0014


	//----- nvinfo : EIATTR_PARAM_CBANK
	.align		4
        /*006c*/ 	.byte	0x04, 0x0a
        /*006e*/ 	.short	(.L_27 - .L_26)
	.align		4
.L_26:
        /*0070*/ 	.word	index@(.nv.constant0._Z9blurImagePhiii)
        /*0074*/ 	.short	0x0380
        /*0076*/ 	.short	0x0014


	//----- nvinfo : EIATTR_SW_WAR
	.align		4
.L_27:
        /*0078*/ 	.byte	0x04, 0x36
        /*007a*/ 	.short	(.L_29 - .L_28)
.L_28:
        /*007c*/ 	.word	0x00000008
.L_29:


//--------------------- .nv.info._Z16colorToGrayscalePhS_ii --------------------------
	.section	.nv.info._Z16colorToGrayscalePhS_ii,"",@"SHT_CUDA_INFO"
	.sectionflags	@""
	.align	4


	//----- nvinfo : EIATTR_CUDA_API_VERSION
	.align		4
        /*0000*/ 	.byte	0x04, 0x37
        /*0002*/ 	.short	(.L_31 - .L_30)
.L_30:
        /*0004*/ 	.word	0x00000082


	//----- nvinfo : EIATTR_KPARAM_INFO
	.align		4
.L_31:
        /*0008*/ 	.byte	0x04, 0x17
        /*000a*/ 	.short	(.L_33 - .L_32)
.L_32:
        /*000c*/ 	.word	0x00000000
        /*0010*/ 	.short	0x0003
        /*0012*/ 	.short	0x0014
        /*0014*/ 	.byte	0x00, 0xf0, 0x11, 0x00


	//----- nvinfo : EIATTR_KPARAM_INFO
	.align		4
.L_33:
        /*0018*/ 	.byte	0x04, 0x17
        /*001a*/ 	.short	(.L_35 - .L_34)
.L_34:
        /*001c*/ 	.word	0x00000000
        /*0020*/ 	.short	0x0002
        /*0022*/ 	.short	0x0010
        /*0024*/ 	.byte	0x00, 0xf0, 0x11, 0x00


	//----- nvinfo : EIATTR_KPARAM_INFO
	.align		4
.L_35:
        /*0028*/ 	.byte	0x04, 0x17
        /*002a*/ 	.short	(.L_37 - .L_36)
.L_36:
        /*002c*/ 	.word	0x00000000
        /*0030*/ 	.short	0x0001
        /*0032*/ 	.short	0x0008
        /*0034*/ 	.byte	0x00, 0xf5, 0x21, 0x00


	//----- nvinfo : EIATTR_KPARAM_INFO
	.align		4
.L_37:
        /*0038*/ 	.byte	0x04, 0x17
        /*003a*/ 	.short	(.L_39 - .L_38)
.L_38:
        /*003c*/ 	.word	0x00000000
        /*0040*/ 	.short	0x0000
        /*0042*/ 	.short	0x0000
        /*0044*/ 	.byte	0x00, 0xf5, 0x21, 0x00


	//----- nvinfo : EIATTR_SPARSE_MMA_MASK
	.align		4
.L_39:
        /*0048*/ 	.byte	0x03, 0x50
        /*004a*/ 	.short	0x0000


	//----- nvinfo : EIATTR_MAXREG_COUNT
	.align		4
        /*004c*/ 	.byte	0x03, 0x1b
        /*004e*/ 	.short	0x00ff


	//----- nvinfo : EIATTR_MERCURY_ISA_VERSION
	.align		4
        /*0050*/ 	.byte	0x03, 0x5f
        /*0052*/ 	.short	0x0101


	//----- nvinfo : EIATTR_VRC_CTA_INIT_COUNT
	.align		4
        /*0054*/ 	.byte	0x02, 0x4a
	.zero		1
	.zero		1


	//----- nvinfo : EIATTR_EXIT_INSTR_OFFSETS
	.align		4
        /*0058*/ 	.byte	0x04, 0x1c
        /*005a*/ 	.short	(.L_41 - .L_40)


	//   ....[0]....
.L_40:
        /*005c*/ 	.word	0x000000c0


	//   ....[1]....
        /*0060*/ 	.word	0x00000260


	//----- nvinfo : EIATTR_CBANK_PARAM_SIZE
	.align		4
.L_41:
        /*0064*/ 	.byte	0x03, 0x19
        /*0066*/ 	.short	0x0018


	//----- nvinfo : EIATTR_PARAM_CBANK
	.align		4
        /*0068*/ 	.byte	0x04, 0x0a
        /*006a*/ 	.short	(.L_43 - .L_42)
	.align		4
.L_42:
        /*006c*/ 	.word	index@(.nv.constant0._Z16colorToGrayscalePhS_ii)
        /*0070*/ 	.short	0x0380
        /*0072*/ 	.short	0x0018


	//----- nvinfo : EIATTR_SW_WAR
	.align		4
.L_43:
        /*0074*/ 	.byte	0x04, 0x36
        /*0076*/ 	.short	(.L_45 - .L_44)
.L_44:
        /*0078*/ 	.word	0x00000008
.L_45:


//--------------------- .nv.callgraph             --------------------------
	.section	.nv.callgraph,"",@"SHT_CUDA_CALLGRAPH"
	.align	4
	.sectionentsize	8
	.align		4
        /*0000*/ 	.word	0x00000000
	.align		4
        /*0004*/ 	.word	0xffffffff
	.align		4
        /*0008*/ 	.word	0x00000000
	.align		4
        /*000c*/ 	.word	0xfffffffe
	.align		4
        /*0010*/ 	.word	0x00000000
	.align		4
        /*0014*/ 	.word	0xfffffffd
	.align		4
        /*0018*/ 	.word	0x00000000
	.align		4
        /*001c*/ 	.word	0xfffffffc


//--------------------- .text._Z9blurImagePhiii   --------------------------
	.section	.text._Z9blurImagePhiii,"ax",@progbits
	.align	128
        .global         _Z9blurImagePhiii
        .type           _Z9blurImagePhiii,@function
        .size           _Z9blurImagePhiii,(.L_x_12 - _Z9blurImagePhiii)
        .other          _Z9blurImagePhiii,@"STO_CUDA_ENTRY STV_DEFAULT"
_Z9blurImagePhiii:
.text._Z9blurImagePhiii:
[----:B------:R-:W-:Y:S01]  /*0000*/  LDC R1, c[0x0][0x37c] ;  /* 0x0000df00ff017b82 */ /* 0x000fe20000000800 */
[----:B------:R-:W0:Y:S07]  /*0010*/  S2R R0, SR_CTAID.Y ;  /* 0x0000000000007919 */ /* 0x000e2e0000002600 */
[----:B------:R-:W1:Y:S01]  /*0020*/  LDC R7, c[0x0][0x390] ;  /* 0x0000e400ff077b82 */ /* 0x000e620000000800 */
[----:B------:R-:W2:Y:S01]  /*0030*/  LDCU UR6, c[0x0][0x360] ;  /* 0x00006c00ff0677ac */ /* 0x000ea20008000800 */
[----:B------:R-:W-:Y:S01]  /*0040*/  BSSY.RECONVERGENT B0, `(.L_x_0) ;  /* 0x00000c7000007945 */ /* 0x000fe20003800200 */
[----:B------:R-:W0:Y:S01]  /*0050*/  S2R R5, SR_TID.Y ;  /* 0x0000000000057919 */ /* 0x000e220000002200 */
[----:B------:R-:W0:Y:S01]  /*0060*/  LDCU UR4, c[0x0][0x364] ;  /* 0x00006c80ff0477ac */ /* 0x000e220008000800 */
[----:B------:R-:W2:Y:S01]  /*0070*/  S2R R3, SR_CTAID.X ;  /* 0x0000000000037919 */ /* 0x000ea20000002500 */
[----:B------:R-:W2:Y:S01]  /*0080*/  S2R R4, SR_TID.X ;  /* 0x0000000000047919 */ /* 0x000ea20000002100 */
[----:B0-----:R-:W-:Y:S01]  /*0090*/  IMAD R0, R0, UR4, R5 ;  /* 0x0000000400007c24 */ /* 0x001fe2000f8e0205 */
[----:B------:R-:W0:Y:S03]  /*00a0*/  LDCU.64 UR4, c[0x0][0x358] ;  /* 0x00006b00ff0477ac */ /* 0x000e260008000a00 */
[----:B-1----:R-:W-:-:S02]  /*00b0*/  IMAD.IADD R9, R0, 0x1, -R7 ;  /* 0x0000000100097824 */ /* 0x002fc400078e0a07 */
[----:B------:R-:W-:Y:S02]  /*00c0*/  IMAD.IADD R2, R0, 0x1, R7 ;  /* 0x0000000100027824 */ /* 0x000fe400078e0207 */
[----:B--2---:R-:W-:-:S03]  /*00d0*/  IMAD R3, R3, UR6, R4 ;  /* 0x0000000603037c24 */ /* 0x004fc6000f8e0204 */
[----:B------:R-:W-:-:S13]  /*00e0*/  ISETP.GT.AND P0, PT, R9, R2, PT ;  /* 0x000000020900720c */ /* 0x000fda0003f04270 */
[----:B0-----:R-:W-:Y:S05]  /*00f0*/  @P0 BRA `(.L_x_1) ;  /* 0x0000000800ec0947 */ /* 0x001fea0003800000 */
[----:B------:R-:W-:Y:S01]  /*0100*/  IMAD.SHL.U32 R15, R7, 0x2, RZ ;  /* 0x00000002070f7824 */ /* 0x000fe200078e00ff */
[----:B------:R-:W-:Y:S01]  /*0110*/  BSSY.RECONVERGENT B1, `(.L_x_2) ;  /* 0x00000a0000017945 */ /* 0x000fe20003800200 */
[C-C-:B------:R-:W-:Y:S02]  /*0120*/  IMAD.IADD R6, R3.reuse, 0x1, -R7.reuse ;  /* 0x0000000103067824 */ /* 0x140fe400078e0a07 */
[----:B------:R-:W-:Y:S01]  /*0130*/  IMAD.IADD R5, R3, 0x1, R7 ;  /* 0x0000000103057824 */ /* 0x000fe200078e0207 */
[C---:B------:R-:W-:Y:S01]  /*0140*/  LOP3.LUT R10, R15.reuse, 0xfffffff8, RZ, 0xc0, !PT ;  /* 0xfffffff80f0a7812 */ /* 0x040fe200078ec0ff */
[----:B------:R-:W-:Y:S01]  /*0150*/  IMAD.MOV.U32 R7, RZ, RZ, RZ ;  /* 0x000000ffff077224 */ /* 0x000fe200078e00ff */
[----:B------:R-:W-:Y:S01]  /*0160*/  LOP3.LUT R4, R15, 0x6, RZ, 0xc0, !PT ;  /* 0x000000060f047812 */ /* 0x000fe200078ec0ff */
[----:B------:R-:W-:Y:S01]  /*0170*/  IMAD.MOV.U32 R8, RZ, RZ, RZ ;  /* 0x000000ffff087224 */ /* 0x000fe200078e00ff */
[----:B------:R-:W-:Y:S01]  /*0180*/  ISETP.GT.AND P4, PT, R6, R5, PT ;  /* 0x000000050600720c */ /* 0x000fe20003f84270 */
[----:B------:R-:W-:Y:S01]  /*0190*/  IMAD.MOV R10, RZ, RZ, -R10 ;  /* 0x000000ffff0a7224 */ /* 0x000fe200078e0a0a */
[----:B------:R-:W-:-:S13]  /*01a0*/  ISETP.GE.U32.AND P5, PT, R4, 0x3, PT ;  /* 0x000000030400780c */ /* 0x000fda0003fa6070 */
.L_x_9:
[----:B------:R-:W-:Y:S04]  /*01b0*/  BSSY.RECONVERGENT B2, `(.L_x_3) ;  /* 0x0000092000027945 */ /* 0x000fe80003800200 */
[----:B------:R-:W-:Y:S05]  /*01c0*/  @P4 BRA `(.L_x_4) ;  /* 0x0000000800404947 */ /* 0x000fea0003800000 */
[----:B------:R-:W-:Y:S01]  /*01d0*/  ISETP.GE.U32.AND P0, PT, R15, 0x7, PT ;  /* 0x000000070f00780c */ /* 0x000fe20003f06070 */
[----:B------:R-:W-:-:S12]  /*01e0*/  IMAD.MOV.U32 R14, RZ, RZ, R6 ;  /* 0x000000ffff0e7224 */ /* 0x000fd800078e0006 */
[----:B------:R-:W-:Y:S05]  /*01f0*/  @!P0 BRA `(.L_x_5) ;  /* 0x0000000400208947 */ /* 0x000fea0003800000 */
[----:B------:R-:W0:Y:S01]  /*0200*/  LDCU.64 UR6, c[0x0][0x388] ;  /* 0x00007100ff0677ac */ /* 0x000e220008000a00 */
[----:B------:R-:W-:Y:S02]  /*0210*/  IMAD.MOV.U32 R11, RZ, RZ, R10 ;  /* 0x000000ffff0b7224 */ /* 0x000fe400078e000a */
[--C-:B------:R-:W-:Y:S01]  /*0220*/  IMAD.MOV.U32 R12, RZ, RZ, R6.reuse ;  /* 0x000000ffff0c7224 */ /* 0x100fe200078e0006 */
[----:B------:R-:W1:Y:S01]  /*0230*/  LDCU UR10, c[0x0][0x38c] ;  /* 0x00007180ff0a77ac */ /* 0x000e620008000800 */
[----:B------:R-:W2:Y:S01]  /*0240*/  LDCU UR11, c[0x0][0x388] ;  /* 0x00007100ff0b77ac */ /* 0x000ea20008000800 */
[----:B------:R-:W3:Y:S01]  /*0250*/  LDCU.64 UR8, c[0x0][0x380] ;  /* 0x00007000ff0877ac */ /* 0x000ee20008000a00 */
[C---:B0-----:R-:W-:Y:S01]  /*0260*/  ISETP.GE.AND P6, PT, R9.reuse, UR6, PT ;  /* 0x0000000609007c0c */ /* 0x041fe2000bfc6270 */
[----:B------:R-:W-:-:S12]  /*0270*/  IMAD R13, R9, UR7, R6 ;  /* 0x00000007090d7c24 */ /* 0x000fd8000f8e0206 */
.L_x_6:
[C---:B-1----:R-:W-:Y:S02]  /*0280*/  ISETP.GE.OR P1, PT, R12.reuse, UR10, P6 ;  /* 0x0000000a0c007c0c */ /* 0x042fe4000b726670 */
[----:B------:R-:W-:-:S04]  /*0290*/  LOP3.LUT R4, R12, R9, RZ, 0xfc, !PT ;  /* 0x000000090c047212 */ /* 0x000fc800078efcff */
[----:B------:R-:W-:Y:S02]  /*02a0*/  ISETP.LT.OR P1, PT, R4, RZ, P1 ;  /* 0x000000ff0400720c */ /* 0x000fe40000f21670 */
[----:B---3--:R-:W-:-:S04]  /*02b0*/  IADD3 R4, P0, PT, R13, UR8, RZ ;  /* 0x000000080d047c10 */ /* 0x008fc8000ff1e0ff */
[----:B------:R-:W-:-:S07]  /*02c0*/  LEA.HI.X.SX32 R5, R13, UR9, 0x1, P0 ;  /* 0x000000090d057c11 */ /* 0x000fce00080f0eff */
[----:B------:R-:W3:Y:S01]  /*02d0*/  @!P1 LDG.E.U8 R14, desc[UR4][R4.64] ;  /* 0x00000004040e9981 */ /* 0x000ee2000c1e1100 */
[C---:B------:R-:W-:Y:S01]  /*02e0*/  VIADD R16, R12.reuse, 0x1 ;  /* 0x000000010c107836 */ /* 0x040fe20000000000 */
[----:B--2---:R-:W-:Y:S01]  /*02f0*/  ISETP.GE.AND P0, PT, R9, UR11, PT ;  /* 0x0000000b09007c0c */ /* 0x004fe2000bf06270 */
[----:B------:R-:W-:Y:S02]  /*0300*/  VIADD R18, R12, 0x2 ;  /* 0x000000020c127836 */ /* 0x000fe40000000000 */
[----:B------:R-:W-:Y:S01]  /*0310*/  @!P1 VIADD R8, R8, 0x1 ;  /* 0x0000000108089836 */ /* 0x000fe20000000000 */
[C---:B------:R-:W-:Y:S02]  /*0320*/  ISETP.GE.OR P2, PT, R16.reuse, UR10, P0 ;  /* 0x0000000a10007c0c */ /* 0x040fe40008746670 */
[----:B------:R-:W-:Y:S02]  /*0330*/  LOP3.LUT R16, R16, R9, RZ, 0xfc, !PT ;  /* 0x0000000910107212 */ /* 0x000fe400078efcff */
[----:B------:R-:W-:-:S02]  /*0340*/  ISETP.GE.OR P3, PT, R18, UR10, P0 ;  /* 0x0000000a12007c0c */ /* 0x000fc40008766670 */
[----:B------:R-:W-:Y:S01]  /*0350*/  ISETP.LT.OR P2, PT, R16, RZ, P2 ;  /* 0x000000ff1000720c */ /* 0x000fe20001741670 */
[----:B------:R-:W-:Y:S01]  /*0360*/  VIADD R16, R12, 0x3 ;  /* 0x000000030c107836 */ /* 0x000fe20000000000 */
[----:B------:R-:W-:-:S04]  /*0370*/  LOP3.LUT R18, R18, R9, RZ, 0xfc, !PT ;  /* 0x0000000912127212 */ /* 0x000fc800078efcff */
[----:B------:R-:W-:Y:S01]  /*0380*/  ISETP.LT.OR P3, PT, R18, RZ, P3 ;  /* 0x000000ff1200720c */ /* 0x000fe20001f61670 */
[----:B---3--:R-:W-:Y:S01]  /*0390*/  @!P1 IMAD.IADD R7, R7, 0x1, R14 ;  /* 0x0000000107079824 */ /* 0x008fe200078e020e */
[----:B------:R-:W-:-:S05]  /*03a0*/  ISETP.GE.OR P1, PT, R16, UR10, P0 ;  /* 0x0000000a10007c0c */ /* 0x000fca0008726670 */
[----:B------:R-:W2:Y:S01]  /*03b0*/  @!P2 LDG.E.U8 R14, desc[UR4][R4.64+0x1] ;  /* 0x00000104040ea981 */ /* 0x000ea2000c1e1100 */
[----:B------:R-:W-:-:S04]  /*03c0*/  LOP3.LUT R16, R16, R9, RZ, 0xfc, !PT ;  /* 0x0000000910107212 */ /* 0x000fc800078efcff */
[----:B------:R-:W-:Y:S02]  /*03d0*/  ISETP.LT.OR P1, PT, R16, RZ, P1 ;  /* 0x000000ff1000720c */ /* 0x000fe40000f21670 */
[----:B------:R-:W3:Y:S11]  /*03e0*/  @!P3 LDG.E.U8 R16, desc[UR4][R4.64+0x2] ;  /* 0x000002040410b981 */ /* 0x000ef6000c1e1100 */
[----:B------:R-:W4:Y:S01]  /*03f0*/  @!P1 LDG.E.U8 R18, desc[UR4][R4.64+0x3] ;  /* 0x0000030404129981 */ /* 0x000f22000c1e1100 */
[----:B------:R-:W-:-:S04]  /*0400*/  @!P2 VIADD R8, R8, 0x1 ;  /* 0x000000010808a836 */ /* 0x000fc80000000000 */
[----:B------:R-:W-:-:S04]  /*0410*/  @!P3 VIADD R8, R8, 0x1 ;  /* 0x000000010808b836 */ /* 0x000fc80000000000 */
[----:B------:R-:W-:Y:S02]  /*0420*/  @!P1 VIADD R8, R8, 0x1 ;  /* 0x0000000108089836 */ /* 0x000fe40000000000 */
[----:B--2---:R-:W-:Y:S02]  /*0430*/  @!P2 IMAD.IADD R7, R7, 0x1, R14 ;  /* 0x000000010707a824 */ /* 0x004fe400078e020e */
[----:B------:R-:W-:Y:S02]  /*0440*/  VIADD R14, R12, 0x4 ;  /* 0x000000040c0e7836 */ /* 0x000fe40000000000 */
[----:B---3--:R-:W-:-:S03]  /*0450*/  @!P3 IMAD.IADD R7, R7, 0x1, R16 ;  /* 0x000000010707b824 */ /* 0x008fc600078e0210 */
[----:B------:R-:W-:Y:S01]  /*0460*/  ISETP.GE.OR P2, PT, R14, UR10, P0 ;  /* 0x0000000a0e007c0c */ /* 0x000fe20008746670 */
[----:B------:R-:W-:Y:S01]  /*0470*/  VIADD R16, R12, 0x5 ;  /* 0x000000050c107836 */ /* 0x000fe20000000000 */
[----:B------:R-:W-:-:S04]  /*0480*/  LOP3.LUT R14, R14, R9, RZ, 0xfc, !PT ;  /* 0x000000090e0e7212 */ /* 0x000fc800078efcff */
[----:B------:R-:W-:Y:S02]  /*0490*/  ISETP.GE.OR P3, PT, R16, UR10, P0 ;  /* 0x0000000a10007c0c */ /* 0x000fe40008766670 */
[----:B------:R-:W-:Y:S01]  /*04a0*/  ISETP.LT.OR P2, PT, R14, RZ, P2 ;  /* 0x000000ff0e00720c */ /* 0x000fe20001741670 */
[----:B------:R-:W-:Y:S01]  /*04b0*/  VIADD R14, R12, 0x6 ;  /* 0x000000060c0e7836 */ /* 0x000fe20000000000 */
[----:B------:R-:W-:Y:S01]  /*04c0*/  LOP3.LUT R16, R16, R9, RZ, 0xfc, !PT ;  /* 0x0000000910107212 */ /* 0x000fe200078efcff */
[----:B----4-:R-:W-:-:S03]  /*04d0*/  @!P1 IMAD.IADD R7, R7, 0x1, R18 ;  /* 0x0000000107079824 */ /* 0x010fc600078e0212 */
[----:B------:R-:W-:Y:S01]  /*04e0*/  ISETP.LT.OR P3, PT, R16, RZ, P3 ;  /* 0x000000ff1000720c */ /* 0x000fe20001f61670 */
[----:B------:R-:W-:Y:S01]  /*04f0*/  VIADD R16, R12, 0x7 ;  /* 0x000000070c107836 */ /* 0x000fe20000000000 */
[C---:B------:R-:W-:Y:S02]  /*0500*/  ISETP.GE.OR P1, PT, R14.reuse, UR10, P0 ;  /* 0x0000000a0e007c0c */ /* 0x040fe40008726670 */
[-C--:B------:R-:W-:Y:S02]  /*0510*/  LOP3.LUT R14, R14, R9.reuse, RZ, 0xfc, !PT ;  /* 0x000000090e0e7212 */ /* 0x080fe400078efcff */
[----:B------:R-:W-:Y:S02]  /*0520*/  ISETP.GE.OR P0, PT, R16, UR10, P0 ;  /* 0x0000000a10007c0c */ /* 0x000fe40008706670 */
[----:B------:R-:W-:Y:S02]  /*0530*/  ISETP.LT.OR P1, PT, R14, RZ, P1 ;  /* 0x000000ff0e00720c */ /* 0x000fe40000f21670 */
[----:B------:R-:W-:Y:S01]  /*0540*/  LOP3.LUT R16, R16, R9, RZ, 0xfc, !PT ;  /* 0x0000000910107212 */ /* 0x000fe200078efcff */
[----:B------:R-:W2:Y:S03]  /*0550*/  @!P2 LDG.E.U8 R14, desc[UR4][R4.64+0x4] ;  /* 0x00000404040ea981 */ /* 0x000ea6000c1e1100 */
[----:B------:R-:W-:-:S02]  /*0560*/  ISETP.LT.OR P0, PT, R16, RZ, P0 ;  /* 0x000000ff1000720c */ /* 0x000fc40000701670 */
[----:B------:R-:W3:Y:S05]  /*0570*/  @!P3 LDG.E.U8 R16, desc[UR4][R4.64+0x5] ;  /* 0x000005040410b981 */ /* 0x000eea000c1e1100 */
[----:B------:R-:W4:Y:S06]  /*0580*/  @!P1 LDG.E.U8 R18, desc[UR4][R4.64+0x6] ;  /* 0x0000060404129981 */ /* 0x000f2c000c1e1100 */
[----:B------:R-:W5:Y:S01]  /*0590*/  @!P0 LDG.E.U8 R20, desc[UR4][R4.64+0x7] ;  /* 0x0000070404148981 */ /* 0x000f62000c1e1100 */
[----:B------:R-:W-:-:S02]  /*05a0*/  VIADD R11, R11, 0x8 ;  /* 0x000000080b0b7836 */ /* 0x000fc40000000000 */
[----:B------:R-:W-:-:S04]  /*05b0*/  @!P2 VIADD R8, R8, 0x1 ;  /* 0x000000010808a836 */ /* 0x000fc80000000000 */
[----:B------:R-:W-:-:S04]  /*05c0*/  @!P3 VIADD R8, R8, 0x1 ;  /* 0x000000010808b836 */ /* 0x000fc80000000000 */
[----:B------:R-:W-:Y:S02]  /*05d0*/  @!P1 VIADD R8, R8, 0x1 ;  /* 0x0000000108089836 */ /* 0x000fe40000000000 */
[----:B------:R-:W-:Y:S02]  /*05e0*/  VIADD R13, R13, 0x8 ;  /* 0x000000080d0d7836 */ /* 0x000fe40000000000 */
[----:B------:R-:W-:Y:S02]  /*05f0*/  @!P0 VIADD R8, R8, 0x1 ;  /* 0x0000000108088836 */ /* 0x000fe40000000000 */
[----:B--2---:R-:W-:Y:S01]  /*0600*/  @!P2 IMAD.IADD R7, R7, 0x1, R14 ;  /* 0x000000010707a824 */ /* 0x004fe200078e020e */
[----:B------:R-:W-:-:S03]  /*0610*/  ISETP.NE.AND P2, PT, R11, RZ, PT ;  /* 0x000000ff0b00720c */ /* 0x000fc60003f45270 */
[----:B---3--:R-:W-:Y:S02]  /*0620*/  @!P3 IMAD.IADD R7, R7, 0x1, R16 ;  /* 0x000000010707b824 */ /* 0x008fe400078e0210 */
[----:B------:R-:W-:Y:S02]  /*0630*/  VIADD R14, R12, 0x8 ;  /* 0x000000080c0e7836 */ /* 0x000fe40000000000 */
[----:B----4-:R-:W-:Y:S02]  /*0640*/  @!P1 IMAD.IADD R7, R7, 0x1, R18 ;  /* 0x0000000107079824 */ /* 0x010fe400078e0212 */
[----:B------:R-:W-:-:S03]  /*0650*/  IMAD.MOV.U32 R12, RZ, RZ, R14 ;  /* 0x000000ffff0c7224 */ /* 0x000fc600078e000e */
[----:B-----5:R-:W-:Y:S01]  /*0660*/  @!P0 IADD3 R7, PT, PT, R7, R20, RZ ;  /* 0x0000001407078210 */ /* 0x020fe20007ffe0ff */
[----:B------:R-:W-:Y:S06]  /*0670*/  @P2 BRA `(.L_x_6) ;  /* 0xfffffffc00002947 */ /* 0x000fec000383ffff */
.L_x_5:
[----:B------:R-:W0:Y:S01]  /*0680*/  LDC.64 R4, c[0x0][0x388] ;  /* 0x0000e200ff047b82 */ /* 0x000e220000000a00 */
[----:B------:R-:W1:Y:S02]  /*0690*/  LDCU UR6, c[0x0][0x390] ;  /* 0x00007200ff0677ac */ /* 0x000e640008000800 */
[----:B-1----:R-:W-:Y:S01]  /*06a0*/  ULOP3.LUT UP0, URZ, UR6, 0x1, URZ, 0xc0, !UPT ;  /* 0x0000000106ff7892 */ /* 0x002fe2000f80c0ff */
[----:B0-----:R-:W-:Y:S01]  /*06b0*/  ISETP.GE.AND P0, PT, R9, R4, PT ;  /* 0x000000040900720c */ /* 0x001fe20003f06270 */
[----:B------:R-:W-:-:S12]  /*06c0*/  @!P5 BRA `(.L_x_7) ;  /* 0x000000000084d947 */ /* 0x000fd80003800000 */
[----:B------:R-:W0:Y:S01]  /*06d0*/  LDCU.128 UR8, c[0x0][0x380] ;  /* 0x00007000ff0877ac */ /* 0x000e220008000c00 */
[C---:B------:R-:W-:Y:S01]  /*06e0*/  VIADD R4, R14.reuse, 0x1 ;  /* 0x000000010e047836 */ /* 0x040fe20000000000 */
[C---:B------:R-:W-:Y:S01]  /*06f0*/  LOP3.LUT R11, R14.reuse, R9, RZ, 0xfc, !PT ;  /* 0x000000090e0b7212 */ /* 0x040fe200078efcff */
[C---:B------:R-:W-:Y:S02]  /*0700*/  VIADD R16, R14.reuse, 0x2 ;  /* 0x000000020e107836 */ /* 0x040fe40000000000 */
[----:B------:R-:W-:Y:S01]  /*0710*/  VIADD R18, R14, 0x3 ;  /* 0x000000030e127836 */ /* 0x000fe20000000000 */
[C---:B0-----:R-:W-:Y:S01]  /*0720*/  ISETP.GE.AND P6, PT, R9.reuse, UR10, PT ;  /* 0x0000000a09007c0c */ /* 0x041fe2000bfc6270 */
[----:B------:R-:W-:-:S03]  /*0730*/  IMAD R13, R9, UR11, R14 ;  /* 0x0000000b090d7c24 */ /* 0x000fc6000f8e020e */
[----:B------:R-:W-:Y:S02]  /*0740*/  ISETP.GE.OR P1, PT, R14, UR11, P6 ;  /* 0x0000000b0e007c0c */ /* 0x000fe4000b726670 */
[----:B------:R-:W-:Y:S02]  /*0750*/  IADD3 R12, P2, PT, R13, UR8, RZ ;  /* 0x000000080d0c7c10 */ /* 0x000fe4000ff5e0ff */
[C---:B------:R-:W-:Y:S02]  /*0760*/  ISETP.GE.OR P3, PT, R4.reuse, UR11, P6 ;  /* 0x0000000b04007c0c */ /* 0x040fe4000b766670 */
[----:B------:R-:W-:Y:S02]  /*0770*/  ISETP.LT.OR P1, PT, R11, RZ, P1 ;  /* 0x000000ff0b00720c */ /* 0x000fe40000f21670 */
[----:B------:R-:W-:Y:S02]  /*0780*/  LOP3.LUT R4, R4, R9, RZ, 0xfc, !PT ;  /* 0x0000000904047212 */ /* 0x000fe400078efcff */
[----:B------:R-:W-:-:S02]  /*0790*/  LEA.HI.X.SX32 R13, R13, UR9, 0x1, P2 ;  /* 0x000000090d0d7c11 */ /* 0x000fc400090f0eff */
[C---:B------:R-:W-:Y:S02]  /*07a0*/  ISETP.GE.OR P2, PT, R16.reuse, UR11, P6 ;  /* 0x0000000b10007c0c */ /* 0x040fe4000b746670 */
[-C--:B------:R-:W-:Y:S02]  /*07b0*/  LOP3.LUT R16, R16, R9.reuse, RZ, 0xfc, !PT ;  /* 0x0000000910107212 */ /* 0x080fe400078efcff */
[----:B------:R-:W-:Y:S02]  /*07c0*/  ISETP.LT.OR P3, PT, R4, RZ, P3 ;  /* 0x000000ff0400720c */ /* 0x000fe40001f61670 */
[----:B------:R-:W-:Y:S01]  /*07d0*/  ISETP.GE.OR P6, PT, R18, UR11, P6 ;  /* 0x0000000b12007c0c */ /* 0x000fe2000b7c6670 */
[----:B------:R-:W2:Y:S01]  /*07e0*/  @!P1 LDG.E.U8 R4, desc[UR4][R12.64] ;  /* 0x000000040c049981 */ /* 0x000ea2000c1e1100 */
[----:B------:R-:W-:Y:S02]  /*07f0*/  ISETP.LT.OR P2, PT, R16, RZ, P2 ;  /* 0x000000ff1000720c */ /* 0x000fe40001741670 */
[----:B------:R-:W-:-:S04]  /*0800*/  LOP3.LUT R18, R18, R9, RZ, 0xfc, !PT ;  /* 0x0000000912127212 */ /* 0x000fc800078efcff */
[----:B------:R-:W-:-:S03]  /*0810*/  ISETP.LT.OR P6, PT, R18, RZ, P6 ;  /* 0x000000ff1200720c */ /* 0x000fc600037c1670 */
[----:B------:R-:W3:Y:S04]  /*0820*/  @!P3 LDG.E.U8 R16, desc[UR4][R12.64+0x1] ;  /* 0x000001040c10b981 */ /* 0x000ee8000c1e1100 */
[----:B------:R-:W4:Y:S06]  /*0830*/  @!P2 LDG.E.U8 R18, desc[UR4][R12.64+0x2] ;  /* 0x000002040c12a981 */ /* 0x000f2c000c1e1100 */
[----:B------:R-:W5:Y:S01]  /*0840*/  @!P6 LDG.E.U8 R20, desc[UR4][R12.64+0x3] ;  /* 0x000003040c14e981 */ /* 0x000f62000c1e1100 */
[----:B------:R-:W-:-:S04]  /*0850*/  @!P1 VIADD R8, R8, 0x1 ;  /* 0x0000000108089836 */ /* 0x000fc80000000000 */
[----:B------:R-:W-:-:S04]  /*0860*/  @!P3 VIADD R8, R8, 0x1 ;  /* 0x000000010808b836 */ /* 0x000fc80000000000 */
[----:B------:R-:W-:Y:S02]  /*0870*/  @!P2 VIADD R8, R8, 0x1 ;  /* 0x000000010808a836 */ /* 0x000fe40000000000 */
[----:B------:R-:W-:Y:S02]  /*0880*/  VIADD R14, R14, 0x4 ;  /* 0x000000040e0e7836 */ /* 0x000fe40000000000 */
[----:B------:R-:W-:Y:S02]  /*0890*/  @!P6 VIADD R8, R8, 0x1 ;  /* 0x000000010808e836 */ /* 0x000fe40000000000 */
[----:B--2---:R-:W-:-:S04]  /*08a0*/  @!P1 IMAD.IADD R7, R7, 0x1, R4 ;  /* 0x0000000107079824 */ /* 0x004fc800078e0204 */
[----:B---3--:R-:W-:-:S04]  /*08b0*/  @!P3 IMAD.IADD R7, R7, 0x1, R16 ;  /* 0x000000010707b824 */ /* 0x008fc800078e0210 */
[----:B----4-:R-:W-:-:S04]  /*08c0*/  @!P2 IMAD.IADD R7, R7, 0x1, R18 ;  /* 0x000000010707a824 */ /* 0x010fc800078e0212 */
[----:B-----5:R-:W-:-:S07]  /*08d0*/  @!P6 IMAD.IADD R7, R7, 0x1, R20 ;  /* 0x000000010707e824 */ /* 0x020fce00078e0214 */
.L_x_7:
[----:B------:R-:W-:Y:S05]  /*08e0*/  BRA.U !UP0, `(.L_x_8) ;  /* 0x00000001084c7547 */ /* 0x000fea000b800000 */
[----:B------:R-:W0:Y:S01]  /*08f0*/  LDCU.128 UR8, c[0x0][0x380] ;  /* 0x00007000ff0877ac */ /* 0x000e220008000c00 */
[C---:B------:R-:W-:Y:S01]  /*0900*/  VIADD R4, R14.reuse, 0x1 ;  /* 0x000000010e047836 */ /* 0x040fe20000000000 */
[----:B------:R-:W-:Y:S02]  /*0910*/  LOP3.LUT R11, R14, R9, RZ, 0xfc, !PT ;  /* 0x000000090e0b7212 */ /* 0x000fe400078efcff */
[C---:B0-----:R-:W-:Y:S01]  /*0920*/  ISETP.GE.AND P1, PT, R9.reuse, UR10, PT ;  /* 0x0000000a09007c0c */ /* 0x041fe2000bf26270 */
[----:B------:R-:W-:-:S03]  /*0930*/  IMAD R13, R9, UR11, R14 ;  /* 0x0000000b090d7c24 */ /* 0x000fc6000f8e020e */
[----:B------:R-:W-:Y:S02]  /*0940*/  ISETP.GE.OR P2, PT, R14, UR11, P1 ;  /* 0x0000000b0e007c0c */ /* 0x000fe40008f46670 */
[C---:B------:R-:W-:Y:S02]  /*0950*/  ISETP.GE.OR P1, PT, R4.reuse, UR11, P1 ;  /* 0x0000000b04007c0c */ /* 0x040fe40008f26670 */
[----:B------:R-:W-:Y:S02]  /*0960*/  ISETP.LT.OR P2, PT, R11, RZ, P2 ;  /* 0x000000ff0b00720c */ /* 0x000fe40001741670 */
[----:B------:R-:W-:Y:S02]  /*0970*/  LOP3.LUT R4, R4, R9, RZ, 0xfc, !PT ;  /* 0x0000000904047212 */ /* 0x000fe400078efcff */
[----:B------:R-:W-:Y:S02]  /*0980*/  IADD3 R12, P3, PT, R13, UR8, RZ ;  /* 0x000000080d0c7c10 */ /* 0x000fe4000ff7e0ff */
[----:B------:R-:W-:-:S02]  /*0990*/  ISETP.LT.OR P1, PT, R4, RZ, P1 ;  /* 0x000000ff0400720c */ /* 0x000fc40000f21670 */
[----:B------:R-:W-:-:S05]  /*09a0*/  LEA.HI.X.SX32 R13, R13, UR9, 0x1, P3 ;  /* 0x000000090d0d7c11 */ /* 0x000fca00098f0eff */
[----:B------:R-:W2:Y:S06]  /*09b0*/  @!P2 LDG.E.U8 R4, desc[UR4][R12.64] ;  /* 0x000000040c04a981 */ /* 0x000eac000c1e1100 */
[----:B------:R-:W3:Y:S01]  /*09c0*/  @!P1 LDG.E.U8 R16, desc[UR4][R12.64+0x1] ;  /* 0x000001040c109981 */ /* 0x000ee2000c1e1100 */
[----:B------:R-:W-:Y:S02]  /*09d0*/  @!P2 VIADD R8, R8, 0x1 ;  /* 0x000000010808a836 */ /* 0x000fe40000000000 */
[----:B------:R-:W-:Y:S02]  /*09e0*/  VIADD R14, R14, 0x2 ;  /* 0x000000020e0e7836 */ /* 0x000fe40000000000 */
[----:B------:R-:W-:Y:S01]  /*09f0*/  @!P1 VIADD R8, R8, 0x1 ;  /* 0x0000000108089836 */ /* 0x000fe20000000000 */
[----:B--2---:R-:W-:-:S05]  /*0a00*/  @!P2 IADD3 R7, PT, PT, R7, R4, RZ ;  /* 0x000000040707a210 */ /* 0x004fca0007ffe0ff */
[----:B---3--:R-:W-:-:S07]  /*0a10*/  @!P1 IMAD.IADD R7, R7, 0x1, R16 ;  /* 0x0000000107079824 */ /* 0x008fce00078e0210 */
.L_x_8:
[C---:B------:R-:W-:Y:S02]  /*0a20*/  LOP3.LUT R4, R14.reuse, R9, RZ, 0xfc, !PT ;  /* 0x000000090e047212 */ /* 0x040fe400078efcff */
[----:B------:R-:W-:-:S04]  /*0a30*/  ISETP.GE.OR P0, PT, R14, R5, P0 ;  /* 0x000000050e00720c */ /* 0x000fc80000706670 */
[----:B------:R-:W-:-:S13]  /*0a40*/  ISETP.LT.OR P0, PT, R4, RZ, P0 ;  /* 0x000000ff0400720c */ /* 0x000fda0000701670 */
[----:B------:R-:W-:Y:S05]  /*0a50*/  @P0 BRA `(.L_x_4) ;  /* 0x00000000001c0947 */ /* 0x000fea0003800000 */
[----:B------:R-:W0:Y:S01]  /*0a60*/  LDCU.64 UR6, c[0x0][0x380] ;  /* 0x00007000ff0677ac */ /* 0x000e220008000a00 */
[----:B------:R-:W-:-:S05]  /*0a70*/  IMAD R5, R9, R5, R14 ;  /* 0x0000000509057224 */ /* 0x000fca00078e020e */
[----:B0-----:R-:W-:-:S04]  /*0a80*/  IADD3 R4, P0, PT, R5, UR6, RZ ;  /* 0x0000000605047c10 */ /* 0x001fc8000ff1e0ff */
[----:B------:R-:W-:-:S05]  /*0a90*/  LEA.HI.X.SX32 R5, R5, UR7, 0x1, P0 ;  /* 0x0000000705057c11 */ /* 0x000fca00080f0eff */
[----:B------:R-:W2:Y:S01]  /*0aa0*/  LDG.E.U8 R4, desc[UR4][R4.64] ;  /* 0x0000000404047981 */ /* 0x000ea2000c1e1100 */
[----:B------:R-:W-:Y:S02]  /*0ab0*/  VIADD R8, R8, 0x1 ;  /* 0x0000000108087836 */ /* 0x000fe40000000000 */
[----:B--2---:R-:W-:-:S07]  /*0ac0*/  IMAD.IADD R7, R7, 0x1, R4 ;  /* 0x0000000107077824 */ /* 0x004fce00078e0204 */
.L_x_4:
[----:B------:R-:W-:Y:S05]  /*0ad0*/  BSYNC.RECONVERGENT B2 ;  /* 0x0000000000027941 */ /* 0x000fea0003800200 */
.L_x_3:
[C---:B------:R-:W-:Y:S01]  /*0ae0*/  ISETP.NE.AND P0, PT, R9.reuse, R2, PT ;  /* 0x000000020900720c */ /* 0x040fe20003f05270 */
[----:B------:R-:W-:-:S12]  /*0af0*/  VIADD R9, R9, 0x1 ;  /* 0x0000000109097836 */ /* 0x000fd80000000000 */
[----:B------:R-:W-:Y:S05]  /*0b00*/  @P0 BRA `(.L_x_9) ;  /* 0xfffffff400a80947 */ /* 0x000fea000383ffff */
[----:B------:R-:W-:Y:S05]  /*0b10*/  BSYNC.RECONVERGENT B1 ;  /* 0x0000000000017941 */ /* 0x000fea0003800200 */
.L_x_2:
[-C--:B------:R-:W-:Y:S02]  /*0b20*/  IABS R9, R8.reuse ;  /* 0x0000000800097213 */ /* 0x080fe40000000000 */
[----:B------:R-:W-:Y:S02]  /*0b30*/  IABS R10, R7 ;  /* 0x00000007000a7213 */ /* 0x000fe40000000000 */
[----:B------:R-:W0:Y:S01]  /*0b40*/  I2F.RP R2, R9 ;  /* 0x0000000900027306 */ /* 0x000e220000209400 */
[-C--:B------:R-:W-:Y:S02]  /*0b50*/  IABS R12, R8.reuse ;  /* 0x00000008000c7213 */ /* 0x080fe40000000000 */
[----:B------:R-:W-:-:S04]  /*0b60*/  LOP3.LUT R7, R7, R8, RZ, 0x3c, !PT ;  /* 0x0000000807077212 */ /* 0x000fc800078e3cff */
[----:B------:R-:W-:Y:S01]  /*0b70*/  ISETP.GE.AND P2, PT, R7, RZ, PT ;  /* 0x000000ff0700720c */ /* 0x000fe20003f46270 */
[----:B0-----:R-:W0:Y:S02]  /*0b80*/  MUFU.RCP R2, R2 ;  /* 0x0000000200027308 */ /* 0x001e240000001000 */
[----:B0-----:R-:W-:Y:S02]  /*0b90*/  VIADD R4, R2, 0xffffffe ;  /* 0x0ffffffe02047836 */ /* 0x001fe40000000000 */
[----:B------:R-:W-:-:S04]  /*0ba0*/  IMAD.MOV R2, RZ, RZ, -R12 ;  /* 0x000000ffff027224 */ /* 0x000fc800078e0a0c */
[----:B------:R0:W1:Y:S02]  /*0bb0*/  F2I.FTZ.U32.TRUNC.NTZ R5, R4 ;  /* 0x0000000400057305 */ /* 0x000064000021f000 */
[----:B0-----:R-:W-:Y:S02]  /*0bc0*/  IMAD.MOV.U32 R4, RZ, RZ, RZ ;  /* 0x000000ffff047224 */ /* 0x001fe400078e00ff */
[----:B-1----:R-:W-:-:S04]  /*0bd0*/  IMAD.MOV R6, RZ, RZ, -R5 ;  /* 0x000000ffff067224 */ /* 0x002fc800078e0a05 */
[----:B------:R-:W-:Y:S02]  /*0be0*/  IMAD R11, R6, R9, RZ ;  /* 0x00000009060b7224 */ /* 0x000fe400078e02ff */
[----:B------:R-:W-:Y:S02]  /*0bf0*/  IMAD.MOV.U32 R6, RZ, RZ, R10 ;  /* 0x000000ffff067224 */ /* 0x000fe400078e000a */
[----:B------:R-:W-:-:S06]  /*0c00*/  IMAD.HI.U32 R5, R5, R11, R4 ;  /* 0x0000000b05057227 */ /* 0x000fcc00078e0004 */
[----:B------:R-:W-:-:S04]  /*0c10*/  IMAD.HI.U32 R5, R5, R6, RZ ;  /* 0x0000000605057227 */ /* 0x000fc800078e00ff */
[----:B------:R-:W-:-:S05]  /*0c20*/  IMAD R2, R5, R2, R6 ;  /* 0x0000000205027224 */ /* 0x000fca00078e0206 */
[----:B------:R-:W-:-:S13]  /*0c30*/  ISETP.GT.U32.AND P1, PT, R9, R2, PT ;  /* 0x000000020900720c */ /* 0x000fda0003f24070 */
[----:B------:R-:W-:Y:S02]  /*0c40*/  @!P1 IMAD.IADD R2, R2, 0x1, -R9 ;  /* 0x0000000102029824 */ /* 0x000fe400078e0a09 */
[----:B------:R-:W-:Y:S01]  /*0c50*/  @!P1 VIADD R5, R5, 0x1 ;  /* 0x0000000105059836 */ /* 0x000fe20000000000 */
[----:B------:R-:W-:Y:S02]  /*0c60*/  ISETP.NE.AND P1, PT, R8, RZ, PT ;  /* 0x000000ff0800720c */ /* 0x000fe40003f25270 */
[----:B------:R-:W-:-:S13]  /*0c70*/  ISETP.GE.U32.AND P0, PT, R2, R9, PT ;  /* 0x000000090200720c */ /* 0x000fda0003f06070 */
[----:B------:R-:W-:-:S04]  /*0c80*/  @P0 VIADD R5, R5, 0x1 ;  /* 0x0000000105050836 */ /* 0x000fc80000000000 */
[----:B------:R-:W-:Y:S01]  /*0c90*/  @!P2 IMAD.MOV R5, RZ, RZ, -R5 ;  /* 0x000000ffff05a224 */ /* 0x000fe200078e0a05 */
[----:B------:R-:W-:-:S07]  /*0ca0*/  @!P1 LOP3.LUT R5, RZ, R8, RZ, 0x33, !PT ;  /* 0x00000008ff059212 */ /* 0x000fce00078e33ff */
.L_x_1:
[----:B------:R-:W-:Y:S05]  /*0cb0*/  BSYNC.RECONVERGENT B0 ;  /* 0x0000000000007941 */ /* 0x000fea0003800200 */
.L_x_0:
[----:B------:R-:W0:Y:S01]  /*0cc0*/  LDCU UR6, c[0x0][0x38c] ;  /* 0x00007180ff0677ac */ /* 0x000e220008000800 */
[----:B------:R-:W1:Y:S01]  /*0cd0*/  LDCU.64 UR8, c[0x0][0x380] ;  /* 0x00007000ff0877ac */ /* 0x000e620008000a00 */
[----:B0-----:R-:W-:-:S05]  /*0ce0*/  IMAD R0, R0, UR6, R3 ;  /* 0x0000000600007c24 */ /* 0x001fca000f8e0203 */
[----:B-1----:R-:W-:-:S04]  /*0cf0*/  IADD3 R2, P0, PT, R0, UR8, RZ ;  /* 0x0000000800027c10 */ /* 0x002fc8000ff1e0ff */
[----:B------:R-:W-:-:S05]  /*0d00*/  LEA.HI.X.SX32 R3, R0, UR9, 0x1, P0 ;  /* 0x0000000900037c11 */ /* 0x000fca00080f0eff */
[----:B------:R-:W-:Y:S01]  /*0d10*/  STG.E.U8 desc[UR4][R2.64], R5 ;  /* 0x0000000502007986 */ /* 0x000fe2000c101104 */
[----:B------:R-:W-:Y:S05]  /*0d20*/  EXIT ;  /* 0x000000000000794d */ /* 0x000fea0003800000 */
.L_x_10:
[----:B------:R-:W-:-:S00]  /*0d30*/  BRA `(.L_x_10) ;  /* 0xfffffffc00fc7947 */ /* 0x000fc0000383ffff */
[----:B------:R-:W-:-:S00]  /*0d40*/  NOP ;  /* 0x0000000000007918 */ /* 0x000fc00000000000 */
        /* <DEDUP_REMOVED lines=11> */
.L_x_12:


//--------------------- .text._Z16colorToGrayscalePhS_ii --------------------------
	.section	.text._Z16colorToGrayscalePhS_ii,"ax",@progbits
	.align	128
        .global         _Z16colorToGrayscalePhS_ii
        .type           _Z16colorToGrayscalePhS_ii,@function
        .size           _Z16colorToGrayscalePhS_ii,(.L_x_13 - _Z16colorToGrayscalePhS_ii)
        .other          _Z16colorToGrayscalePhS_ii,@"STO_CUDA_ENTRY STV_DEFAULT"
_Z16colorToGrayscalePhS_ii:
.text._Z16colorToGrayscalePhS_ii:
[----:B------:R-:W-:Y:S01]  /*0000*/  LDC R1, c[0x0][0x37c] ;  /* 0x0000df00ff017b82 */ /* 0x000fe20000000800 */
[----:B------:R-:W0:Y:S01]  /*0010*/  S2R R3, SR_CTAID.Y ;  /* 0x0000000000037919 */ /* 0x000e220000002600 */
[----:B------:R-:W1:Y:S01]  /*0020*/  LDCU UR4, c[0x0][0x360] ;  /* 0x00006c00ff0477ac */ /* 0x000e620008000800 */
[----:B------:R-:W0:Y:S01]  /*0030*/  S2R R2, SR_TID.Y ;  /* 0x0000000000027919 */ /* 0x000e220000002200 */
[----:B------:R-:W0:Y:S01]  /*0040*/  LDCU UR5, c[0x0][0x364] ;  /* 0x00006c80ff0577ac */ /* 0x000e220008000800 */
[----:B------:R-:W1:Y:S01]  /*0050*/  S2R R0, SR_CTAID.X ;  /* 0x0000000000007919 */ /* 0x000e620000002500 */
[----:B------:R-:W2:Y:S01]  /*0060*/  LDCU.64 UR6, c[0x0][0x390] ;  /* 0x00007200ff0677ac */ /* 0x000ea20008000a00 */
[----:B------:R-:W1:Y:S01]  /*0070*/  S2R R5, SR_TID.X ;  /* 0x0000000000057919 */ /* 0x000e620000002100 */
[----:B0-----:R-:W-:-:S05]  /*0080*/  IMAD R3, R3, UR5, R2 ;  /* 0x0000000503037c24 */ /* 0x001fca000f8e0202 */
[----:B--2---:R-:W-:Y:S01]  /*0090*/  ISETP.GE.AND P0, PT, R3, UR6, PT ;  /* 0x0000000603007c0c */ /* 0x004fe2000bf06270 */
[----:B-1----:R-:W-:-:S05]  /*00a0*/  IMAD R0, R0, UR4, R5 ;  /* 0x0000000400007c24 */ /* 0x002fca000f8e0205 */
[----:B------:R-:W-:-:S13]  /*00b0*/  ISETP.GE.OR P0, PT, R0, UR7, P0 ;  /* 0x0000000700007c0c */ /* 0x000fda0008706670 */
[----:B------:R-:W-:Y:S05]  /*00c0*/  @P0 EXIT ;  /* 0x000000000000094d */ /* 0x000fea0003800000 */
[----:B------:R-:W0:Y:S01]  /*00d0*/  LDCU.128 UR8, c[0x0][0x380] ;  /* 0x00007000ff0877ac */ /* 0x000e220008000c00 */
[----:B------:R-:W-:Y:S01]  /*00e0*/  IMAD R0, R3, UR7, R0 ;  /* 0x0000000703007c24 */ /* 0x000fe2000f8e0200 */
[----:B------:R-:W1:Y:S03]  /*00f0*/  LDCU.64 UR4, c[0x0][0x358] ;  /* 0x00006b00ff0477ac */ /* 0x000e660008000a00 */
[----:B------:R-:W-:-:S05]  /*0100*/  IMAD R3, R0, 0x3, RZ ;  /* 0x0000000300037824 */ /* 0x000fca00078e02ff */
[----:B0-----:R-:W-:-:S04]  /*0110*/  IADD3 R2, P0, PT, R3, UR8, RZ ;  /* 0x0000000803027c10 */ /* 0x001fc8000ff1e0ff */
[----:B------:R-:W-:-:S05]  /*0120*/  LEA.HI.X.SX32 R3, R3, UR9, 0x1, P0 ;  /* 0x0000000903037c11 */ /* 0x000fca00080f0eff */
[----:B-1----:R-:W2:Y:S04]  /*0130*/  LDG.E.U8 R11, desc[UR4][R2.64+0x1] ;  /* 0x00000104020b7981 */ /* 0x002ea8000c1e1100 */
[----:B------:R-:W3:Y:S04]  /*0140*/  LDG.E.U8 R10, desc[UR4][R2.64] ;  /* 0x00000004020a7981 */ /* 0x000ee8000c1e1100 */
[----:B------:R0:W4:Y:S01]  /*0150*/  LDG.E.U8 R8, desc[UR4][R2.64+0x2] ;  /* 0x0000020402087981 */ /* 0x000122000c1e1100 */
[----:B------:R-:W-:Y:S01]  /*0160*/  UMOV UR8, 0xeb851eb8 ;  /* 0xeb851eb800087882 */ /* 0x000fe20000000000 */
[----:B------:R-:W-:Y:S01]  /*0170*/  UMOV UR9, 0x3fe6b851 ;  /* 0x3fe6b85100097882 */ /* 0x000fe20000000000 */
[----:B0-----:R-:W-:-:S04]  /*0180*/  IADD3 R2, P0, PT, R0, UR10, RZ ;  /* 0x0000000a00027c10 */ /* 0x001fc8000ff1e0ff */
[----:B------:R-:W-:Y:S01]  /*0190*/  LEA.HI.X.SX32 R3, R0, UR11, 0x1, P0 ;  /* 0x0000000b00037c11 */ /* 0x000fe200080f0eff */
[----:B--2---:R-:W0:Y:S08]  /*01a0*/  I2F.F64.U16 R6, R11 ;  /* 0x0000000b00067312 */ /* 0x004e300000101800 */
[----:B---3--:R-:W1:Y:S01]  /*01b0*/  I2F.F64.U16 R4, R10 ;  /* 0x0000000a00047312 */ /* 0x008e620000101800 */
[----:B0-----:R-:W-:-:S07]  /*01c0*/  DMUL R6, R6, UR8 ;  /* 0x0000000806067c28 */ /* 0x001fce0008000000 */
[----:B----4-:R-:W0:Y:S01]  /*01d0*/  I2F.F64.U16 R8, R8 ;  /* 0x0000000800087312 */ /* 0x010e220000101800 */
[----:B------:R-:W-:Y:S01]  /*01e0*/  UMOV UR8, 0xae147ae1 ;  /* 0xae147ae100087882 */ /* 0x000fe20000000000 */
[----:B------:R-:W-:Y:S02]  /*01f0*/  UMOV UR9, 0x3fcae147 ;  /* 0x3fcae14700097882 */ /* 0x000fe40000000000 */
[----:B-1----:R-:W-:Y:S01]  /*0200*/  DFMA R4, R4, UR8, R6 ;  /* 0x0000000804047c2b */ /* 0x002fe20008000006 */
[----:B------:R-:W-:Y:S01]  /*0210*/  UMOV UR8, 0x1eb851ec ;  /* 0x1eb851ec00087882 */ /* 0x000fe20000000000 */
[----:B------:R-:W-:-:S06]  /*0220*/  UMOV UR9, 0x3fb1eb85 ;  /* 0x3fb1eb8500097882 */ /* 0x000fcc0000000000 */
[----:B0-----:R-:W-:-:S10]  /*0230*/  DFMA R4, R8, UR8, R4 ;  /* 0x0000000808047c2b */ /* 0x001fd40008000004 */
[----:B------:R-:W0:Y:S02]  /*0240*/  F2I.U32.F64.TRUNC R5, R4 ;  /* 0x0000000400057311 */ /* 0x000e24000030d000 */
[----:B0-----:R-:W-:Y:S01]  /*0250*/  STG.E.U8 desc[UR4][R2.64], R5 ;  /* 0x0000000502007986 */ /* 0x001fe2000c101104 */
[----:B------:R-:W-:Y:S05]  /*0260*/  EXIT ;  /* 0x000000000000794d */ /* 0x000fea0003800000 */
.L_x_11:
        /* <DEDUP_REMOVED lines=9> */
.L_x_13:


//--------------------- .nv.shared.reserved.0     --------------------------
	.section	.nv.shared.reserved.0,"aw",@nobits
	.weak		__nv_reservedSMEM_offset_0_alias
	.size		__nv_reservedSMEM_offset_0_alias, 0, 64
	.other		__nv_reservedSMEM_offset_0_alias,@"STO_CUDA_RESERVED_SHARED STV_DEFAULT"
__nv_reservedSMEM_offset_0_alias:
	.zero		0
	.zero		64


//--------------------- .nv.constant0._Z9blurImagePhiii --------------------------
	.section	.nv.constant0._Z9blurImagePhiii,"a",@progbits
	.sectionflags	@""
	.align	4
.nv.constant0._Z9blurImagePhiii:
	.zero		916


//--------------------- .nv.constant0._Z16colorToGrayscalePhS_ii --------------------------
	.section	.nv.constant0._Z16colorToGrayscalePhS_ii,"a",@progbits
	.sectionflags	@""
	.align	4
.nv.constant0._Z16colorToGrayscalePhS_ii:
	.zero		920


//--------------------- SYMBOLS --------------------------

	.type		.nv.reservedSmem.offset0,@object
	.size		.nv.reservedSmem.offset0,0x4
